//
// Generated by NVIDIA NVVM Compiler
//
// Compiler Build ID: CL-36424714
// Cuda compilation tools, release 13.0, V13.0.88
// Based on NVVM 20.0.0
//

.version 9.0
.target sm_100
.address_size 64

	// .globl	_Z10initializeiPfS_S_

.visible .entry _Z10initializeiPfS_S_(
	.param .u32 _Z10initializeiPfS_S__param_0,
	.param .u64 .ptr .align 1 _Z10initializeiPfS_S__param_1,
	.param .u64 .ptr .align 1 _Z10initializeiPfS_S__param_2,
	.param .u64 .ptr .align 1 _Z10initializeiPfS_S__param_3
)
{
	.reg .pred 	%p<2>;
	.reg .b32 	%r<9>;
	.reg .b32 	%f<3>;
	.reg .b64 	%rd<11>;

	ld.param.u32 	%r2, [_Z10initializeiPfS_S__param_0];
	ld.param.u64 	%rd1, [_Z10initializeiPfS_S__param_1];
	ld.param.u64 	%rd2, [_Z10initializeiPfS_S__param_2];
	ld.param.u64 	%rd3, [_Z10initializeiPfS_S__param_3];
	mov.u32 	%r3, %tid.x;
	mov.u32 	%r4, %ctaid.x;
	mov.u32 	%r5, %ntid.x;
	mad.lo.s32 	%r1, %r4, %r5, %r3;
	setp.ge.s32 	%p1, %r1, %r2;
	@%p1 bra 	$L__BB0_2;
	cvta.to.global.u64 	%rd4, %rd3;
	cvta.to.global.u64 	%rd5, %rd1;
	cvta.to.global.u64 	%rd6, %rd2;
	mul.wide.s32 	%rd7, %r1, 4;
	add.s64 	%rd8, %rd4, %rd7;
	mov.b32 	%r6, 0;
	st.global.u32 	[%rd8], %r6;
	add.s32 	%r7, %r1, 1;
	cvt.rn.f32.s32 	%f1, %r7;
	add.s64 	%rd9, %rd5, %rd7;
	st.global.f32 	[%rd9], %f1;
	sub.s32 	%r8, 1, %r1;
	cvt.rn.f32.s32 	%f2, %r8;
	add.s64 	%rd10, %rd6, %rd7;
	st.global.f32 	[%rd10], %f2;
$L__BB0_2:
	ret;

}
	// .globl	_Z10addVectorsiPfS_S_
.visible .entry _Z10addVectorsiPfS_S_(
	.param .u32 _Z10addVectorsiPfS_S__param_0,
	.param .u64 .ptr .align 1 _Z10addVectorsiPfS_S__param_1,
	.param .u64 .ptr .align 1 _Z10addVectorsiPfS_S__param_2,
	.param .u64 .ptr .align 1 _Z10addVectorsiPfS_S__param_3
)
{
	.reg .pred 	%p<2>;
	.reg .b32 	%r<6>;
	.reg .b32 	%f<4>;
	.reg .b64 	%rd<11>;

	ld.param.u32 	%r2, [_Z10addVectorsiPfS_S__param_0];
	ld.param.u64 	%rd1, [_Z10addVectorsiPfS_S__param_1];
	ld.param.u64 	%rd2, [_Z10addVectorsiPfS_S__param_2];
	ld.param.u64 	%rd3, [_Z10addVectorsiPfS_S__param_3];
	mov.u32 	%r3, %tid.x;
	mov.u32 	%r4, %ctaid.x;
	mov.u32 	%r5, %ntid.x;
	mad.lo.s32 	%r1, %r4, %r5, %r3;
	setp.ge.s32 	%p1, %r1, %r2;
	@%p1 bra 	$L__BB1_2;
	cvta.to.global.u64 	%rd4, %rd1;
	cvta.to.global.u64 	%rd5, %rd2;
	cvta.to.global.u64 	%rd6, %rd3;
	mul.wide.s32 	%rd7, %r1, 4;
	add.s64 	%rd8, %rd4, %rd7;
	ld.global.f32 	%f1, [%rd8];
	add.s64 	%rd9, %rd5, %rd7;
	ld.global.f32 	%f2, [%rd9];
	add.f32 	%f3, %f1, %f2;
	add.s64 	%rd10, %rd6, %rd7;
	st.global.f32 	[%rd10], %f3;
$L__BB1_2:
	ret;

}


// ===== COMPILED SASS (sm_100) =====

	.target	sm_100

	.elftype	@"ET_EXEC"


//--------------------- .note.nv.tkinfo           --------------------------
	.section	.note.nv.tkinfo,"",@"SHT_NOTE"
	.sectionflags	@"SHF_NOTE_NV_TKINFO"
	.tkinfo
        /*0018*/ 	.word	0x00000002
        /*0030*/ 	.string	""
        /*0030*/ 	.string	"ptxas"
        /*0030*/ 	.string	"Cuda compilation tools, release 13.0, V13.0.88"
        /*0030*/ 	.string	"Build cuda_13.0.r13.0/compiler.36424714_0"
        /*0030*/ 	.string	"-arch sm_100 -m 64 "



//--------------------- .note.nv.cuinfo           --------------------------
	.section	.note.nv.cuinfo,"",@"SHT_NOTE"
	.sectionflags	@"SHF_NOTE_NV_CUINFO"
        /*0018*/ 	.short	0x0002
        /*001a*/ 	.short	0x0064
        /*001c*/ 	.short	0x0082
	.zero		2


//--------------------- .nv.info                  --------------------------
	.section	.nv.info,"",@"SHT_CUDA_INFO"
	.align	4


	//----- nvinfo : EIATTR_REGCOUNT
	.align		4
        /*0000*/ 	.byte	0x04, 0x2f
        /*0002*/ 	.short	(.L_1 - .L_0)
	.align		4
.L_0:
        /*0004*/ 	.word	index@(_Z10initializeiPfS_S_)
        /*0008*/ 	.word	0x0000000e


	//----- nvinfo : EIATTR_FRAME_SIZE
	.align		4
.L_1:
        /*000c*/ 	.byte	0x04, 0x11
        /*000e*/ 	.short	(.L_3 - .L_2)
	.align		4
.L_2:
        /*0010*/ 	.word	index@(_Z10initializeiPfS_S_)
        /*0014*/ 	.word	0x00000000


	//----- nvinfo : EIATTR_REGCOUNT
	.align		4
.L_3:
        /*0018*/ 	.byte	0x04, 0x2f
        /*001a*/ 	.short	(.L_5 - .L_4)
	.align		4
.L_4:
        /*001c*/ 	.word	index@(_Z10addVectorsiPfS_S_)
        /*0020*/ 	.word	0x0000000c


	//----- nvinfo : EIATTR_FRAME_SIZE
	.align		4
.L_5:
        /*0024*/ 	.byte	0x04, 0x11
        /*0026*/ 	.short	(.L_7 - .L_6)
	.align		4
.L_6:
        /*0028*/ 	.word	index@(_Z10addVectorsiPfS_S_)
        /*002c*/ 	.word	0x00000000


	//----- nvinfo : EIATTR_MIN_STACK_SIZE
	.align		4
.L_7:
        /*0030*/ 	.byte	0x04, 0x12
        /*0032*/ 	.short	(.L_9 - .L_8)
	.align		4
.L_8:
        /*0034*/ 	.word	index@(_Z10addVectorsiPfS_S_)
        /*0038*/ 	.word	0x00000000


	//----- nvinfo : EIATTR_MIN_STACK_SIZE
	.align		4
.L_9:
        /*003c*/ 	.byte	0x04, 0x12
        /*003e*/ 	.short	(.L_11 - .L_10)
	.align		4
.L_10:
        /*0040*/ 	.word	index@(_Z10initializeiPfS_S_)
        /*0044*/ 	.word	0x00000000
.L_11:


//--------------------- .nv.compat                --------------------------
	.section	.nv.compat,"",@"SHT_CUDA_COMPAT_INFO"
	.align	4
        /*0000*/ 	.byte	0x02, 0x09, 0x00, 0x00, 0x02, 0x02, 0x01, 0x00, 0x02, 0x05, 0x05, 0x00, 0x03, 0x07, 0x01, 0x01
        /*0010*/ 	.byte	0x02, 0x03, 0x00, 0x00, 0x02, 0x06, 0x01, 0x00, 0x04, 0x0b, 0x08, 0x00, 0x09, 0x00, 0x00, 0x00
        /*0020*/ 	.byte	0x00, 0x00, 0x00, 0x00


//--------------------- .nv.info._Z10addVectorsiPfS_S_ --------------------------
	.section	.nv.info._Z10addVectorsiPfS_S_,"",@"SHT_CUDA_INFO"
	.sectionflags	@""
	.align	4


	//----- nvinfo : EIATTR_CUDA_API_VERSION
	.align		4
        /*0000*/ 	.byte	0x04, 0x37
        /*0002*/ 	.short	(.L_13 - .L_12)
.L_12:
        /*0004*/ 	.word	0x00000082


	//----- nvinfo : EIATTR_KPARAM_INFO
	.align		4
.L_13:
        /*0008*/ 	.byte	0x04, 0x17
        /*000a*/ 	.short	(.L_15 - .L_14)
.L_14:
        /*000c*/ 	.word	0x00000000
        /*0010*/ 	.short	0x0003
        /*0012*/ 	.short	0x0018
        /*0014*/ 	.byte	0x00, 0xf5, 0x21, 0x00


	//----- nvinfo : EIATTR_KPARAM_INFO
	.align		4
.L_15:
        /*0018*/ 	.byte	0x04, 0x17
        /*001a*/ 	.short	(.L_17 - .L_16)
.L_16:
        /*001c*/ 	.word	0x00000000
        /*0020*/ 	.short	0x0002
        /*0022*/ 	.short	0x0010
        /*0024*/ 	.byte	0x00, 0xf5, 0x21, 0x00


	//----- nvinfo : EIATTR_KPARAM_INFO
	.align		4
.L_17:
        /*0028*/ 	.byte	0x04, 0x17
        /*002a*/ 	.short	(.L_19 - .L_18)
.L_18:
        /*002c*/ 	.word	0x00000000
        /*0030*/ 	.short	0x0001
        /*0032*/ 	.short	0x0008
        /*0034*/ 	.byte	0x00, 0xf5, 0x21, 0x00


	//----- nvinfo : EIATTR_KPARAM_INFO
	.align		4
.L_19:
        /*0038*/ 	.byte	0x04, 0x17
        /*003a*/ 	.short	(.L_21 - .L_20)
.L_20:
        /*003c*/ 	.word	0x00000000
        /*0040*/ 	.short	0x0000
        /*0042*/ 	.short	0x0000
        /*0044*/ 	.byte	0x00, 0xf0, 0x11, 0x00


	//----- nvinfo : EIATTR_SPARSE_MMA_MASK
	.align		4
.L_21:
        /*0048*/ 	.byte	0x03, 0x50
        /*004a*/ 	.short	0x0000


	//----- nvinfo : EIATTR_MAXREG_COUNT
	.align		4
        /*004c*/ 	.byte	0x03, 0x1b
        /*004e*/ 	.short	0x00ff


	//----- nvinfo : EIATTR_MERCURY_ISA_VERSION
	.align		4
        /*0050*/ 	.byte	0x03, 0x5f
        /*0052*/ 	.short	0x0101


	//----- nvinfo : EIATTR_VRC_CTA_INIT_COUNT
	.align		4
        /*0054*/ 	.byte	0x02, 0x4a
	.zero		1
	.zero		1


	//----- nvinfo : EIATTR_EXIT_INSTR_OFFSETS
	.align		4
        /*0058*/ 	.byte	0x04, 0x1c
        /*005a*/ 	.short	(.L_23 - .L_22)


	//   ....[0]....
.L_22:
        /*005c*/ 	.word	0x00000070


	//   ....[1]....
        /*0060*/ 	.word	0x00000130


	//----- nvinfo : EIATTR_CBANK_PARAM_SIZE
	.align		4
.L_23:
        /*0064*/ 	.byte	0x03, 0x19
        /*0066*/ 	.short	0x0020


	//----- nvinfo : EIATTR_PARAM_CBANK
	.align		4
        /*0068*/ 	.byte	0x04, 0x0a
        /*006a*/ 	.short	(.L_25 - .L_24)
	.align		4
.L_24:
        /*006c*/ 	.word	index@(.nv.constant0._Z10addVectorsiPfS_S_)
        /*0070*/ 	.short	0x0380
        /*0072*/ 	.short	0x0020


	//----- nvinfo : EIATTR_SW_WAR
	.align		4
.L_25:
        /*0074*/ 	.byte	0x04, 0x36
        /*0076*/ 	.short	(.L_27 - .L_26)
.L_26:
        /*0078*/ 	.word	0x00000008
.L_27:


//--------------------- .nv.info._Z10initializeiPfS_S_ --------------------------
	.section	.nv.info._Z10initializeiPfS_S_,"",@"SHT_CUDA_INFO"
	.sectionflags	@""
	.align	4


	//----- nvinfo : EIATTR_CUDA_API_VERSION
	.align		4
        /*0000*/ 	.byte	0x04, 0x37
        /*0002*/ 	.short	(.L_29 - .L_28)
.L_28:
        /*0004*/ 	.word	0x00000082


	//----- nvinfo : EIATTR_KPARAM_INFO
	.align		4
.L_29:
        /*0008*/ 	.byte	0x04, 0x17
        /*000a*/ 	.short	(.L_31 - .L_30)
.L_30:
        /*000c*/ 	.word	0x00000000
        /*0010*/ 	.short	0x0003
        /*0012*/ 	.short	0x0018
        /*0014*/ 	.byte	0x00, 0xf5, 0x21, 0x00


	//----- nvinfo : EIATTR_KPARAM_INFO
	.align		4
.L_31:
        /*0018*/ 	.byte	0x04, 0x17
        /*001a*/ 	.short	(.L_33 - .L_32)
.L_32:
        /*001c*/ 	.word	0x00000000
        /*0020*/ 	.short	0x0002
        /*0022*/ 	.short	0x0010
        /*0024*/ 	.byte	0x00, 0xf5, 0x21, 0x00


	//----- nvinfo : EIATTR_KPARAM_INFO
	.align		4
.L_33:
        /*0028*/ 	.byte	0x04, 0x17
        /*002a*/ 	.short	(.L_35 - .L_34)
.L_34:
        /*002c*/ 	.word	0x00000000
        /*0030*/ 	.short	0x0001
        /*0032*/ 	.short	0x0008
        /*0034*/ 	.byte	0x00, 0xf5, 0x21, 0x00


	//----- nvinfo : EIATTR_KPARAM_INFO
	.align		4
.L_35:
        /*0038*/ 	.byte	0x04, 0x17
        /*003a*/ 	.short	(.L_37 - .L_36)
.L_36:
        /*003c*/ 	.word	0x00000000
        /*0040*/ 	.short	0x0000
        /*0042*/ 	.short	0x0000
        /*0044*/ 	.byte	0x00, 0xf0, 0x11, 0x00


	//----- nvinfo : EIATTR_SPARSE_MMA_MASK
	.align		4
.L_37:
        /*0048*/ 	.byte	0x03, 0x50
        /*004a*/ 	.short	0x0000


	//----- nvinfo : EIATTR_MAXREG_COUNT
	.align		4
        /*004c*/ 	.byte	0x03, 0x1b
        /*004e*/ 	.short	0x00ff


	//----- nvinfo : EIATTR_MERCURY_ISA_VERSION
	.align		4
        /*0050*/ 	.byte	0x03, 0x5f
        /*0052*/ 	.short	0x0101


	//----- nvinfo : EIATTR_VRC_CTA_INIT_COUNT
	.align		4
        /*0054*/ 	.byte	0x02, 0x4a
	.zero		1
	.zero		1


	//----- nvinfo : EIATTR_EXIT_INSTR_OFFSETS
	.align		4
        /*0058*/ 	.byte	0x04, 0x1c
        /*005a*/ 	.short	(.L_39 - .L_38)


	//   ....[0]....
.L_38:
        /*005c*/ 	.word	0x00000070


	//   ....[1]....
        /*0060*/ 	.word	0x00000160


	//----- nvinfo : EIATTR_CBANK_PARAM_SIZE
	.align		4
.L_39:
        /*0064*/ 	.byte	0x03, 0x19
        /*0066*/ 	.short	0x0020


	//----- nvinfo : EIATTR_PARAM_CBANK
	.align		4
        /*0068*/ 	.byte	0x04, 0x0a
        /*006a*/ 	.short	(.L_41 - .L_40)
	.align		4
.L_40:
        /*006c*/ 	.word	index@(.nv.constant0._Z10initializeiPfS_S_)
        /*0070*/ 	.short	0x0380
        /*0072*/ 	.short	0x0020


	//----- nvinfo : EIATTR_SW_WAR
	.align		4
.L_41:
        /*0074*/ 	.byte	0x04, 0x36
        /*0076*/ 	.short	(.L_43 - .L_42)
.L_42:
        /*0078*/ 	.word	0x00000008
.L_43:


//--------------------- .nv.callgraph             --------------------------
	.section	.nv.callgraph,"",@"SHT_CUDA_CALLGRAPH"
	.align	4
	.sectionentsize	8
	.align		4
        /*0000*/ 	.word	0x00000000
	.align		4
        /*0004*/ 	.word	0xffffffff
	.align		4
        /*0008*/ 	.word	0x00000000
	.align		4
        /*000c*/ 	.word	0xfffffffe
	.align		4
        /*0010*/ 	.word	0x00000000
	.align		4
        /*0014*/ 	.word	0xfffffffd
	.align		4
        /*0018*/ 	.word	0x00000000
	.align		4
        /*001c*/ 	.word	0xfffffffc


//--------------------- .text._Z10addVectorsiPfS_S_ --------------------------
	.section	.text._Z10addVectorsiPfS_S_,"ax",@progbits
	.align	128
        .global         _Z10addVectorsiPfS_S_
        .type           _Z10addVectorsiPfS_S_,@function
        .size           _Z10addVectorsiPfS_S_,(.L_x_2 - _Z10addVectorsiPfS_S_)
        .other          _Z10addVectorsiPfS_S_,@"STO_CUDA_ENTRY STV_DEFAULT"
_Z10addVectorsiPfS_S_:
.text._Z10addVectorsiPfS_S_:
[----:B------:R-:W-:Y:S01]  /*0000*/  LDC R1, c[0x0][0x37c] ;  /* 0x0000df00ff017b82 */ /* 0x000fe20000000800 */
[----:B------:R-:W0:Y:S07]  /*0010*/  S2R R9, SR_TID.X ;  /* 0x0000000000097919 */ /* 0x000e2e0000002100 */
[----:B------:R-:W0:Y:S01]  /*0020*/  S2UR UR4, SR_CTAID.X ;  /* 0x00000000000479c3 */ /* 0x000e220000002500 */
[----:B------:R-:W1:Y:S07]  /*0030*/  LDCU UR5, c[0x0][0x380] ;  /* 0x00007000ff0577ac */ /* 0x000e6e0008000800 */
[----:B------:R-:W0:Y:S02]  /*0040*/  LDC R0, c[0x0][0x360] ;  /* 0x0000d800ff007b82 */ /* 0x000e240000000800 */
[----:B0-----:R-:W-:-:S05]  /*0050*/  IMAD R9, R0, UR4, R9 ;  /* 0x0000000400097c24 */ /* 0x001fca000f8e0209 */
[----:B-1----:R-:W-:-:S13]  /*0060*/  ISETP.GE.AND P0, PT, R9, UR5, PT ;  /* 0x0000000509007c0c */ /* 0x002fda000bf06270 */
[----:B------:R-:W-:Y:S05]  /*0070*/  @P0 EXIT ;  /* 0x000000000000094d */ /* 0x000fea0003800000 */
[----:B------:R-:W0:Y:S01]  /*0080*/  LDC.64 R2, c[0x0][0x388] ;  /* 0x0000e200ff027b82 */ /* 0x000e220000000a00 */
[----:B------:R-:W1:Y:S07]  /*0090*/  LDCU.64 UR4, c[0x0][0x358] ;  /* 0x00006b00ff0477ac */ /* 0x000e6e0008000a00 */
[----:B------:R-:W2:Y:S08]  /*00a0*/  LDC.64 R4, c[0x0][0x390] ;  /* 0x0000e400ff047b82 */ /* 0x000eb00000000a00 */
[----:B------:R-:W3:Y:S01]  /*00b0*/  LDC.64 R6, c[0x0][0x398] ;  /* 0x0000e600ff067b82 */ /* 0x000ee20000000a00 */
[----:B0-----:R-:W-:-:S06]  /*00c0*/  IMAD.WIDE R2, R9, 0x4, R2 ;  /* 0x0000000409027825 */ /* 0x001fcc00078e0202 */
[----:B-1----:R-:W4:Y:S01]  /*00d0*/  LDG.E R2, desc[UR4][R2.64] ;  /* 0x0000000402027981 */ /* 0x002f22000c1e1900 */
[----:B--2---:R-:W-:-:S06]  /*00e0*/  IMAD.WIDE R4, R9, 0x4, R4 ;  /* 0x0000000409047825 */ /* 0x004fcc00078e0204 */
[----:B------:R-:W4:Y:S01]  /*00f0*/  LDG.E R5, desc[UR4][R4.64] ;  /* 0x0000000404057981 */ /* 0x000f22000c1e1900 */
[----:B---3--:R-:W-:-:S04]  /*0100*/  IMAD.WIDE R6, R9, 0x4, R6 ;  /* 0x0000000409067825 */ /* 0x008fc800078e0206 */
[----:B----4-:R-:W-:-:S05]  /*0110*/  FADD R9, R2, R5 ;  /* 0x0000000502097221 */ /* 0x010fca0000000000 */
[----:B------:R-:W-:Y:S01]  /*0120*/  STG.E desc[UR4][R6.64], R9 ;  /* 0x0000000906007986 */ /* 0x000fe2000c101904 */
[----:B------:R-:W-:Y:S05]  /*0130*/  EXIT ;  /* 0x000000000000794d */ /* 0x000fea0003800000 */
.L_x_0:
[----:B------:R-:W-:-:S00]  /*0140*/  BRA `(.L_x_0) ;  /* 0xfffffffc00fc7947 */ /* 0x000fc0000383ffff */
[----:B------:R-:W-:-:S00]  /*0150*/  NOP ;  /* 0x0000000000007918 */ /* 0x000fc00000000000 */
        /* <DEDUP_REMOVED lines=10> */
.L_x_2:


//--------------------- .text._Z10initializeiPfS_S_ --------------------------
	.section	.text._Z10initializeiPfS_S_,"ax",@progbits
	.align	128
        .global         _Z10initializeiPfS_S_
        .type           _Z10initializeiPfS_S_,@function
        .size           _Z10initializeiPfS_S_,(.L_x_3 - _Z10initializeiPfS_S_)
        .other          _Z10initializeiPfS_S_,@"STO_CUDA_ENTRY STV_DEFAULT"
_Z10initializeiPfS_S_:
.text._Z10initializeiPfS_S_:
        /* <DEDUP_REMOVED lines=9> */
[----:B------:R-:W1:Y:S01]  /*0090*/  LDCU.64 UR4, c[0x0][0x358] ;  /* 0x00006b00ff0477ac */ /* 0x000e620008000a00 */
[C---:B------:R-:W-:Y:S02]  /*00a0*/  IADD3 R0, PT, PT, R9.reuse, 0x1, RZ ;  /* 0x0000000109007810 */ /* 0x040fe40007ffe0ff */
[----:B------:R-:W-:-:S04]  /*00b0*/  IADD3 R8, PT, PT, -R9, 0x1, RZ ;  /* 0x0000000109087810 */ /* 0x000fc80007ffe1ff */
[----:B------:R-:W2:Y:S01]  /*00c0*/  LDC.64 R4, c[0x0][0x388] ;  /* 0x0000e200ff047b82 */ /* 0x000ea20000000a00 */
[----:B------:R-:W-:-:S07]  /*00d0*/  I2FP.F32.S32 R11, R8 ;  /* 0x00000008000b7245 */ /* 0x000fce0000201400 */
[----:B------:R-:W3:Y:S01]  /*00e0*/  LDC.64 R6, c[0x0][0x390] ;  /* 0x0000e400ff067b82 */ /* 0x000ee20000000a00 */
[----:B0-----:R-:W-:-:S05]  /*00f0*/  IMAD.WIDE R2, R9, 0x4, R2 ;  /* 0x0000000409027825 */ /* 0x001fca00078e0202 */
[----:B-1----:R-:W-:Y:S01]  /*0100*/  STG.E desc[UR4][R2.64], RZ ;  /* 0x000000ff02007986 */ /* 0x002fe2000c101904 */
[----:B--2---:R-:W-:-:S04]  /*0110*/  IMAD.WIDE R4, R9, 0x4, R4 ;  /* 0x0000000409047825 */ /* 0x004fc800078e0204 */
[----:B---3--:R-:W-:Y:S01]  /*0120*/  IMAD.WIDE R6, R9, 0x4, R6 ;  /* 0x0000000409067825 */ /* 0x008fe200078e0206 */
[----:B------:R-:W-:-:S05]  /*0130*/  I2FP.F32.S32 R9, R0 ;  /* 0x0000000000097245 */ /* 0x000fca0000201400 */
[----:B------:R-:W-:Y:S04]  /*0140*/  STG.E desc[UR4][R4.64], R9 ;  /* 0x0000000904007986 */ /* 0x000fe8000c101904 */
[----:B------:R-:W-:Y:S01]  /*0150*/  STG.E desc[UR4][R6.64], R11 ;  /* 0x0000000b06007986 */ /* 0x000fe2000c101904 */
[----:B------:R-:W-:Y:S05]  /*0160*/  EXIT ;  /* 0x000000000000794d */ /* 0x000fea0003800000 */
.L_x_1:
        /* <DEDUP_REMOVED lines=9> */
.L_x_3:


//--------------------- .nv.shared.reserved.0     --------------------------
	.section	.nv.shared.reserved.0,"aw",@nobits
	.weak		__nv_reservedSMEM_offset_0_alias
	.size		__nv_reservedSMEM_offset_0_alias, 0, 64
	.other		__nv_reservedSMEM_offset_0_alias,@"STO_CUDA_RESERVED_SHARED STV_DEFAULT"
__nv_reservedSMEM_offset_0_alias:
	.zero		0
	.zero		64


//--------------------- .nv.constant0._Z10addVectorsiPfS_S_ --------------------------
	.section	.nv.constant0._Z10addVectorsiPfS_S_,"a",@progbits
	.sectionflags	@""
	.align	4
.nv.constant0._Z10addVectorsiPfS_S_:
	.zero		928


//--------------------- .nv.constant0._Z10initializeiPfS_S_ --------------------------
	.section	.nv.constant0._Z10initializeiPfS_S_,"a",@progbits
	.sectionflags	@""
	.align	4
.nv.constant0._Z10initializeiPfS_S_:
	.zero		928


//--------------------- SYMBOLS --------------------------

	.type		.nv.reservedSmem.offset0,@object
	.size		.nv.reservedSmem.offset0,0x4
